//
// Generated by NVIDIA NVVM Compiler
//
// Compiler Build ID: CL-36424714
// Cuda compilation tools, release 13.0, V13.0.88
// Based on NVVM 20.0.0
//

.version 9.0
.target sm_100
.address_size 64

	// .globl	_Z14doubleElementsPdii

.visible .entry _Z14doubleElementsPdii(
	.param .u64 .ptr .align 1 _Z14doubleElementsPdii_param_0,
	.param .u32 _Z14doubleElementsPdii_param_1,
	.param .u32 _Z14doubleElementsPdii_param_2
)
{
	.reg .pred 	%p<22>;
	.reg .b32 	%r<205>;
	.reg .b64 	%rd<27>;
	.reg .b64 	%fd<76>;

	ld.param.u64 	%rd2, [_Z14doubleElementsPdii_param_0];
	ld.param.u32 	%r30, [_Z14doubleElementsPdii_param_1];
	ld.param.u32 	%r31, [_Z14doubleElementsPdii_param_2];
	cvta.to.global.u64 	%rd1, %rd2;
	mov.u32 	%r32, %ctaid.x;
	mov.u32 	%r33, %ntid.x;
	mov.u32 	%r34, %tid.x;
	mad.lo.s32 	%r195, %r32, %r33, %r34;
	mov.u32 	%r35, %nctaid.x;
	mul.lo.s32 	%r2, %r35, %r33;
	setp.eq.s32 	%p1, %r31, 1;
	@%p1 bra 	$L__BB0_9;
	setp.eq.s32 	%p2, %r31, 3;
	@%p2 bra 	$L__BB0_16;
	setp.ne.s32 	%p3, %r31, 2;
	@%p3 bra 	$L__BB0_23;
	setp.ge.s32 	%p10, %r195, %r30;
	@%p10 bra 	$L__BB0_23;
	add.s32 	%r89, %r195, %r2;
	max.s32 	%r90, %r30, %r89;
	setp.lt.s32 	%p11, %r89, %r30;
	selp.u32 	%r91, 1, 0, %p11;
	add.s32 	%r92, %r89, %r91;
	sub.s32 	%r93, %r90, %r92;
	div.u32 	%r94, %r93, %r2;
	add.s32 	%r3, %r94, %r91;
	and.b32  	%r95, %r3, 3;
	setp.eq.s32 	%p12, %r95, 3;
	@%p12 bra 	$L__BB0_7;
	add.s32 	%r96, %r3, 1;
	and.b32  	%r97, %r96, 3;
	neg.s32 	%r193, %r97;
$L__BB0_6:
	.pragma "nounroll";
	mul.wide.s32 	%rd11, %r195, 8;
	add.s64 	%rd12, %rd1, %rd11;
	shr.s32 	%r98, %r195, 31;
	shr.u32 	%r99, %r98, 30;
	add.s32 	%r100, %r195, %r99;
	and.b32  	%r101, %r100, -4;
	sub.s32 	%r102, %r195, %r101;
	shr.s32 	%r103, %r100, 2;
	ld.global.f64 	%fd26, [%rd12];
	shl.b32 	%r104, %r103, 1;
	cvt.rn.f64.s32 	%fd27, %r104;
	add.f64 	%fd28, %fd26, %fd27;
	mul.lo.s32 	%r105, %r102, %r195;
	cvt.rn.f64.s32 	%fd29, %r105;
	add.f64 	%fd30, %fd28, %fd29;
	st.global.f64 	[%rd12], %fd30;
	add.s32 	%r195, %r195, %r2;
	add.s32 	%r193, %r193, 1;
	setp.ne.s32 	%p13, %r193, 0;
	@%p13 bra 	$L__BB0_6;
$L__BB0_7:
	setp.lt.u32 	%p14, %r3, 3;
	@%p14 bra 	$L__BB0_23;
$L__BB0_8:
	shr.s32 	%r106, %r195, 31;
	shr.u32 	%r107, %r106, 30;
	add.s32 	%r108, %r195, %r107;
	and.b32  	%r109, %r108, -4;
	sub.s32 	%r110, %r195, %r109;
	shr.s32 	%r111, %r108, 2;
	mul.wide.s32 	%rd13, %r195, 8;
	add.s64 	%rd14, %rd1, %rd13;
	ld.global.f64 	%fd31, [%rd14];
	shl.b32 	%r112, %r111, 1;
	cvt.rn.f64.s32 	%fd32, %r112;
	add.f64 	%fd33, %fd31, %fd32;
	mul.lo.s32 	%r113, %r110, %r195;
	cvt.rn.f64.s32 	%fd34, %r113;
	add.f64 	%fd35, %fd33, %fd34;
	st.global.f64 	[%rd14], %fd35;
	add.s32 	%r114, %r195, %r2;
	shr.s32 	%r115, %r114, 31;
	shr.u32 	%r116, %r115, 30;
	add.s32 	%r117, %r114, %r116;
	and.b32  	%r118, %r117, -4;
	sub.s32 	%r119, %r114, %r118;
	shr.s32 	%r120, %r117, 2;
	mul.wide.s32 	%rd15, %r2, 8;
	add.s64 	%rd16, %rd14, %rd15;
	ld.global.f64 	%fd36, [%rd16];
	shl.b32 	%r121, %r120, 1;
	cvt.rn.f64.s32 	%fd37, %r121;
	add.f64 	%fd38, %fd36, %fd37;
	mul.lo.s32 	%r122, %r119, %r114;
	cvt.rn.f64.s32 	%fd39, %r122;
	add.f64 	%fd40, %fd38, %fd39;
	st.global.f64 	[%rd16], %fd40;
	add.s32 	%r123, %r114, %r2;
	shr.s32 	%r124, %r123, 31;
	shr.u32 	%r125, %r124, 30;
	add.s32 	%r126, %r123, %r125;
	and.b32  	%r127, %r126, -4;
	sub.s32 	%r128, %r123, %r127;
	shr.s32 	%r129, %r126, 2;
	add.s64 	%rd17, %rd16, %rd15;
	ld.global.f64 	%fd41, [%rd17];
	shl.b32 	%r130, %r129, 1;
	cvt.rn.f64.s32 	%fd42, %r130;
	add.f64 	%fd43, %fd41, %fd42;
	mul.lo.s32 	%r131, %r128, %r123;
	cvt.rn.f64.s32 	%fd44, %r131;
	add.f64 	%fd45, %fd43, %fd44;
	st.global.f64 	[%rd17], %fd45;
	add.s32 	%r132, %r123, %r2;
	shr.s32 	%r133, %r132, 31;
	shr.u32 	%r134, %r133, 30;
	add.s32 	%r135, %r132, %r134;
	and.b32  	%r136, %r135, -4;
	sub.s32 	%r137, %r132, %r136;
	shr.s32 	%r138, %r135, 2;
	add.s64 	%rd18, %rd17, %rd15;
	ld.global.f64 	%fd46, [%rd18];
	shl.b32 	%r139, %r138, 1;
	cvt.rn.f64.s32 	%fd47, %r139;
	add.f64 	%fd48, %fd46, %fd47;
	mul.lo.s32 	%r140, %r137, %r132;
	cvt.rn.f64.s32 	%fd49, %r140;
	add.f64 	%fd50, %fd48, %fd49;
	st.global.f64 	[%rd18], %fd50;
	add.s32 	%r195, %r132, %r2;
	setp.lt.s32 	%p15, %r195, %r30;
	@%p15 bra 	$L__BB0_8;
	bra.uni 	$L__BB0_23;
$L__BB0_9:
	setp.ge.s32 	%p16, %r195, %r30;
	@%p16 bra 	$L__BB0_23;
	add.s32 	%r141, %r195, %r2;
	max.s32 	%r142, %r30, %r141;
	setp.lt.s32 	%p17, %r141, %r30;
	selp.u32 	%r143, 1, 0, %p17;
	add.s32 	%r144, %r141, %r143;
	sub.s32 	%r145, %r142, %r144;
	div.u32 	%r146, %r145, %r2;
	add.s32 	%r10, %r146, %r143;
	and.b32  	%r147, %r10, 3;
	setp.eq.s32 	%p18, %r147, 3;
	@%p18 bra 	$L__BB0_13;
	add.s32 	%r148, %r10, 1;
	and.b32  	%r149, %r148, 3;
	neg.s32 	%r196, %r149;
$L__BB0_12:
	.pragma "nounroll";
	mul.wide.s32 	%rd19, %r195, 8;
	add.s64 	%rd20, %rd1, %rd19;
	shr.s32 	%r150, %r195, 31;
	shr.u32 	%r151, %r150, 30;
	add.s32 	%r152, %r195, %r151;
	and.b32  	%r153, %r152, -4;
	sub.s32 	%r154, %r195, %r153;
	shr.s32 	%r155, %r152, 2;
	ld.global.f64 	%fd51, [%rd20];
	shl.b32 	%r156, %r155, 1;
	cvt.rn.f64.s32 	%fd52, %r156;
	add.f64 	%fd53, %fd51, %fd52;
	mul.lo.s32 	%r157, %r154, %r195;
	cvt.rn.f64.s32 	%fd54, %r157;
	add.f64 	%fd55, %fd53, %fd54;
	st.global.f64 	[%rd20], %fd55;
	add.s32 	%r195, %r195, %r2;
	add.s32 	%r196, %r196, 1;
	setp.ne.s32 	%p19, %r196, 0;
	@%p19 bra 	$L__BB0_12;
$L__BB0_13:
	setp.lt.u32 	%p20, %r10, 3;
	@%p20 bra 	$L__BB0_23;
	mul.wide.s32 	%rd23, %r2, 8;
$L__BB0_15:
	shr.s32 	%r158, %r195, 31;
	shr.u32 	%r159, %r158, 30;
	add.s32 	%r160, %r195, %r159;
	and.b32  	%r161, %r160, -4;
	sub.s32 	%r162, %r195, %r161;
	shr.s32 	%r163, %r160, 2;
	mul.wide.s32 	%rd21, %r195, 8;
	add.s64 	%rd22, %rd1, %rd21;
	ld.global.f64 	%fd56, [%rd22];
	shl.b32 	%r164, %r163, 1;
	cvt.rn.f64.s32 	%fd57, %r164;
	add.f64 	%fd58, %fd56, %fd57;
	mul.lo.s32 	%r165, %r162, %r195;
	cvt.rn.f64.s32 	%fd59, %r165;
	add.f64 	%fd60, %fd58, %fd59;
	st.global.f64 	[%rd22], %fd60;
	add.s32 	%r166, %r195, %r2;
	shr.s32 	%r167, %r166, 31;
	shr.u32 	%r168, %r167, 30;
	add.s32 	%r169, %r166, %r168;
	and.b32  	%r170, %r169, -4;
	sub.s32 	%r171, %r166, %r170;
	shr.s32 	%r172, %r169, 2;
	add.s64 	%rd24, %rd22, %rd23;
	ld.global.f64 	%fd61, [%rd24];
	shl.b32 	%r173, %r172, 1;
	cvt.rn.f64.s32 	%fd62, %r173;
	add.f64 	%fd63, %fd61, %fd62;
	mul.lo.s32 	%r174, %r171, %r166;
	cvt.rn.f64.s32 	%fd64, %r174;
	add.f64 	%fd65, %fd63, %fd64;
	st.global.f64 	[%rd24], %fd65;
	add.s32 	%r175, %r166, %r2;
	shr.s32 	%r176, %r175, 31;
	shr.u32 	%r177, %r176, 30;
	add.s32 	%r178, %r175, %r177;
	and.b32  	%r179, %r178, -4;
	sub.s32 	%r180, %r175, %r179;
	shr.s32 	%r181, %r178, 2;
	add.s64 	%rd25, %rd24, %rd23;
	ld.global.f64 	%fd66, [%rd25];
	shl.b32 	%r182, %r181, 1;
	cvt.rn.f64.s32 	%fd67, %r182;
	add.f64 	%fd68, %fd66, %fd67;
	mul.lo.s32 	%r183, %r180, %r175;
	cvt.rn.f64.s32 	%fd69, %r183;
	add.f64 	%fd70, %fd68, %fd69;
	st.global.f64 	[%rd25], %fd70;
	add.s32 	%r184, %r175, %r2;
	shr.s32 	%r185, %r184, 31;
	shr.u32 	%r186, %r185, 30;
	add.s32 	%r187, %r184, %r186;
	and.b32  	%r188, %r187, -4;
	sub.s32 	%r189, %r184, %r188;
	shr.s32 	%r190, %r187, 2;
	add.s64 	%rd26, %rd25, %rd23;
	ld.global.f64 	%fd71, [%rd26];
	shl.b32 	%r191, %r190, 1;
	cvt.rn.f64.s32 	%fd72, %r191;
	add.f64 	%fd73, %fd71, %fd72;
	mul.lo.s32 	%r192, %r189, %r184;
	cvt.rn.f64.s32 	%fd74, %r192;
	add.f64 	%fd75, %fd73, %fd74;
	st.global.f64 	[%rd26], %fd75;
	add.s32 	%r195, %r184, %r2;
	setp.lt.s32 	%p21, %r195, %r30;
	@%p21 bra 	$L__BB0_15;
	bra.uni 	$L__BB0_23;
$L__BB0_16:
	setp.ge.s32 	%p4, %r195, %r30;
	@%p4 bra 	$L__BB0_23;
	add.s32 	%r36, %r195, %r2;
	max.s32 	%r37, %r30, %r36;
	setp.lt.s32 	%p5, %r36, %r30;
	selp.u32 	%r38, 1, 0, %p5;
	add.s32 	%r39, %r36, %r38;
	sub.s32 	%r40, %r37, %r39;
	max.u32 	%r41, %r2, 1;
	div.u32 	%r42, %r40, %r41;
	add.s32 	%r21, %r42, %r38;
	and.b32  	%r43, %r21, 3;
	setp.eq.s32 	%p6, %r43, 3;
	@%p6 bra 	$L__BB0_20;
	add.s32 	%r44, %r21, 1;
	and.b32  	%r45, %r44, 3;
	neg.s32 	%r201, %r45;
$L__BB0_19:
	.pragma "nounroll";
	mul.wide.s32 	%rd3, %r195, 8;
	add.s64 	%rd4, %rd1, %rd3;
	shr.s32 	%r46, %r195, 31;
	shr.u32 	%r47, %r46, 30;
	add.s32 	%r48, %r195, %r47;
	and.b32  	%r49, %r48, -4;
	sub.s32 	%r50, %r195, %r49;
	shr.s32 	%r51, %r48, 2;
	ld.global.f64 	%fd1, [%rd4];
	shl.b32 	%r52, %r51, 1;
	cvt.rn.f64.s32 	%fd2, %r52;
	add.f64 	%fd3, %fd1, %fd2;
	mul.lo.s32 	%r53, %r50, %r195;
	cvt.rn.f64.s32 	%fd4, %r53;
	add.f64 	%fd5, %fd3, %fd4;
	st.global.f64 	[%rd4], %fd5;
	add.s32 	%r195, %r195, %r2;
	add.s32 	%r201, %r201, 1;
	setp.ne.s32 	%p7, %r201, 0;
	@%p7 bra 	$L__BB0_19;
$L__BB0_20:
	setp.lt.u32 	%p8, %r21, 3;
	@%p8 bra 	$L__BB0_23;
	mul.wide.s32 	%rd7, %r2, 8;
$L__BB0_22:
	shr.s32 	%r54, %r195, 31;
	shr.u32 	%r55, %r54, 30;
	add.s32 	%r56, %r195, %r55;
	and.b32  	%r57, %r56, -4;
	sub.s32 	%r58, %r195, %r57;
	shr.s32 	%r59, %r56, 2;
	mul.wide.s32 	%rd5, %r195, 8;
	add.s64 	%rd6, %rd1, %rd5;
	ld.global.f64 	%fd6, [%rd6];
	shl.b32 	%r60, %r59, 1;
	cvt.rn.f64.s32 	%fd7, %r60;
	add.f64 	%fd8, %fd6, %fd7;
	mul.lo.s32 	%r61, %r58, %r195;
	cvt.rn.f64.s32 	%fd9, %r61;
	add.f64 	%fd10, %fd8, %fd9;
	st.global.f64 	[%rd6], %fd10;
	add.s32 	%r62, %r195, %r2;
	shr.s32 	%r63, %r62, 31;
	shr.u32 	%r64, %r63, 30;
	add.s32 	%r65, %r62, %r64;
	and.b32  	%r66, %r65, -4;
	sub.s32 	%r67, %r62, %r66;
	shr.s32 	%r68, %r65, 2;
	add.s64 	%rd8, %rd6, %rd7;
	ld.global.f64 	%fd11, [%rd8];
	shl.b32 	%r69, %r68, 1;
	cvt.rn.f64.s32 	%fd12, %r69;
	add.f64 	%fd13, %fd11, %fd12;
	mul.lo.s32 	%r70, %r67, %r62;
	cvt.rn.f64.s32 	%fd14, %r70;
	add.f64 	%fd15, %fd13, %fd14;
	st.global.f64 	[%rd8], %fd15;
	add.s32 	%r71, %r62, %r2;
	shr.s32 	%r72, %r71, 31;
	shr.u32 	%r73, %r72, 30;
	add.s32 	%r74, %r71, %r73;
	and.b32  	%r75, %r74, -4;
	sub.s32 	%r76, %r71, %r75;
	shr.s32 	%r77, %r74, 2;
	add.s64 	%rd9, %rd8, %rd7;
	ld.global.f64 	%fd16, [%rd9];
	shl.b32 	%r78, %r77, 1;
	cvt.rn.f64.s32 	%fd17, %r78;
	add.f64 	%fd18, %fd16, %fd17;
	mul.lo.s32 	%r79, %r76, %r71;
	cvt.rn.f64.s32 	%fd19, %r79;
	add.f64 	%fd20, %fd18, %fd19;
	st.global.f64 	[%rd9], %fd20;
	add.s32 	%r80, %r71, %r2;
	shr.s32 	%r81, %r80, 31;
	shr.u32 	%r82, %r81, 30;
	add.s32 	%r83, %r80, %r82;
	and.b32  	%r84, %r83, -4;
	sub.s32 	%r85, %r80, %r84;
	shr.s32 	%r86, %r83, 2;
	add.s64 	%rd10, %rd9, %rd7;
	ld.global.f64 	%fd21, [%rd10];
	shl.b32 	%r87, %r86, 1;
	cvt.rn.f64.s32 	%fd22, %r87;
	add.f64 	%fd23, %fd21, %fd22;
	mul.lo.s32 	%r88, %r85, %r80;
	cvt.rn.f64.s32 	%fd24, %r88;
	add.f64 	%fd25, %fd23, %fd24;
	st.global.f64 	[%rd10], %fd25;
	add.s32 	%r195, %r80, %r2;
	setp.lt.s32 	%p9, %r195, %r30;
	@%p9 bra 	$L__BB0_22;
$L__BB0_23:
	ret;

}


// ===== COMPILED SASS (sm_100) =====

	.target	sm_100

	.elftype	@"ET_EXEC"


//--------------------- .note.nv.tkinfo           --------------------------
	.section	.note.nv.tkinfo,"",@"SHT_NOTE"
	.sectionflags	@"SHF_NOTE_NV_TKINFO"
	.tkinfo
        /*0018*/ 	.word	0x00000002
        /*0030*/ 	.string	""
        /*0030*/ 	.string	"ptxas"
        /*0030*/ 	.string	"Cuda compilation tools, release 13.0, V13.0.88"
        /*0030*/ 	.string	"Build cuda_13.0.r13.0/compiler.36424714_0"
        /*0030*/ 	.string	"-arch sm_100 -m 64 "



//--------------------- .note.nv.cuinfo           --------------------------
	.section	.note.nv.cuinfo,"",@"SHT_NOTE"
	.sectionflags	@"SHF_NOTE_NV_CUINFO"
        /*0018*/ 	.short	0x0002
        /*001a*/ 	.short	0x0064
        /*001c*/ 	.short	0x0082
	.zero		2


//--------------------- .nv.info                  --------------------------
	.section	.nv.info,"",@"SHT_CUDA_INFO"
	.align	4


	//----- nvinfo : EIATTR_REGCOUNT
	.align		4
        /*0000*/ 	.byte	0x04, 0x2f
        /*0002*/ 	.short	(.L_1 - .L_0)
	.align		4
.L_0:
        /*0004*/ 	.word	index@(_Z14doubleElementsPdii)
        /*0008*/ 	.word	0x00000014


	//----- nvinfo : EIATTR_FRAME_SIZE
	.align		4
.L_1:
        /*000c*/ 	.byte	0x04, 0x11
        /*000e*/ 	.short	(.L_3 - .L_2)
	.align		4
.L_2:
        /*0010*/ 	.word	index@(_Z14doubleElementsPdii)
        /*0014*/ 	.word	0x00000000


	//----- nvinfo : EIATTR_MIN_STACK_SIZE
	.align		4
.L_3:
        /*0018*/ 	.byte	0x04, 0x12
        /*001a*/ 	.short	(.L_5 - .L_4)
	.align		4
.L_4:
        /*001c*/ 	.word	index@(_Z14doubleElementsPdii)
        /*0020*/ 	.word	0x00000000
.L_5:


//--------------------- .nv.compat                --------------------------
	.section	.nv.compat,"",@"SHT_CUDA_COMPAT_INFO"
	.align	4
        /*0000*/ 	.byte	0x02, 0x09, 0x00, 0x00, 0x02, 0x02, 0x01, 0x00, 0x02, 0x05, 0x05, 0x00, 0x03, 0x07, 0x01, 0x01
        /*0010*/ 	.byte	0x02, 0x03, 0x00, 0x00, 0x02, 0x06, 0x01, 0x00, 0x04, 0x0b, 0x08, 0x00, 0x01, 0x00, 0x00, 0x00
        /*0020*/ 	.byte	0x00, 0x00, 0x00, 0x00


//--------------------- .nv.info._Z14doubleElementsPdii --------------------------
	.section	.nv.info._Z14doubleElementsPdii,"",@"SHT_CUDA_INFO"
	.sectionflags	@""
	.align	4


	//----- nvinfo : EIATTR_CUDA_API_VERSION
	.align		4
        /*0000*/ 	.byte	0x04, 0x37
        /*0002*/ 	.short	(.L_7 - .L_6)
.L_6:
        /*0004*/ 	.word	0x00000082


	//----- nvinfo : EIATTR_KPARAM_INFO
	.align		4
.L_7:
        /*0008*/ 	.byte	0x04, 0x17
        /*000a*/ 	.short	(.L_9 - .L_8)
.L_8:
        /*000c*/ 	.word	0x00000000
        /*0010*/ 	.short	0x0002
        /*0012*/ 	.short	0x000c
        /*0014*/ 	.byte	0x00, 0xf0, 0x11, 0x00


	//----- nvinfo : EIATTR_KPARAM_INFO
	.align		4
.L_9:
        /*0018*/ 	.byte	0x04, 0x17
        /*001a*/ 	.short	(.L_11 - .L_10)
.L_10:
        /*001c*/ 	.word	0x00000000
        /*0020*/ 	.short	0x0001
        /*0022*/ 	.short	0x0008
        /*0024*/ 	.byte	0x00, 0xf0, 0x11, 0x00


	//----- nvinfo : EIATTR_KPARAM_INFO
	.align		4
.L_11:
        /*0028*/ 	.byte	0x04, 0x17
        /*002a*/ 	.short	(.L_13 - .L_12)
.L_12:
        /*002c*/ 	.word	0x00000000
        /*0030*/ 	.short	0x0000
        /*0032*/ 	.short	0x0000
        /*0034*/ 	.byte	0x00, 0xf5, 0x21, 0x00


	//----- nvinfo : EIATTR_SPARSE_MMA_MASK
	.align		4
.L_13:
        /*0038*/ 	.byte	0x03, 0x50
        /*003a*/ 	.short	0x0000


	//----- nvinfo : EIATTR_MAXREG_COUNT
	.align		4
        /*003c*/ 	.byte	0x03, 0x1b
        /*003e*/ 	.short	0x00ff


	//----- nvinfo : EIATTR_MERCURY_ISA_VERSION
	.align		4
        /*0040*/ 	.byte	0x03, 0x5f
        /*0042*/ 	.short	0x0101


	//----- nvinfo : EIATTR_VRC_CTA_INIT_COUNT
	.align		4
        /*0044*/ 	.byte	0x02, 0x4a
	.zero		1
	.zero		1


	//----- nvinfo : EIATTR_EXIT_INSTR_OFFSETS
	.align		4
        /*0048*/ 	.byte	0x04, 0x1c
        /*004a*/ 	.short	(.L_15 - .L_14)


	//   ....[0]....
.L_14:
        /*004c*/ 	.word	0x000000e0


	//   ....[1]....
        /*0050*/ 	.word	0x00000110


	//   ....[2]....
        /*0054*/ 	.word	0x00000470


	//   ....[3]....
        /*0058*/ 	.word	0x00000860


	//   ....[4]....
        /*005c*/ 	.word	0x00000890


	//   ....[5]....
        /*0060*/ 	.word	0x00000c00


	//   ....[6]....
        /*0064*/ 	.word	0x00000ff0


	//   ....[7]....
        /*0068*/ 	.word	0x00001020


	//   ....[8]....
        /*006c*/ 	.word	0x00001380


	//   ....[9]....
        /*0070*/ 	.word	0x00001770


	//----- nvinfo : EIATTR_CRS_STACK_SIZE
	.align		4
.L_15:
        /*0074*/ 	.byte	0x04, 0x1e
        /*0076*/ 	.short	(.L_17 - .L_16)
.L_16:
        /*0078*/ 	.word	0x00000000


	//----- nvinfo : EIATTR_CBANK_PARAM_SIZE
	.align		4
.L_17:
        /*007c*/ 	.byte	0x03, 0x19
        /*007e*/ 	.short	0x0010


	//----- nvinfo : EIATTR_PARAM_CBANK
	.align		4
        /*0080*/ 	.byte	0x04, 0x0a
        /*0082*/ 	.short	(.L_19 - .L_18)
	.align		4
.L_18:
        /*0084*/ 	.word	index@(.nv.constant0._Z14doubleElementsPdii)
        /*0088*/ 	.short	0x0380
        /*008a*/ 	.short	0x0010


	//----- nvinfo : EIATTR_SW_WAR
	.align		4
.L_19:
        /*008c*/ 	.byte	0x04, 0x36
        /*008e*/ 	.short	(.L_21 - .L_20)
.L_20:
        /*0090*/ 	.word	0x00000008
.L_21:


//--------------------- .nv.callgraph             --------------------------
	.section	.nv.callgraph,"",@"SHT_CUDA_CALLGRAPH"
	.align	4
	.sectionentsize	8
	.align		4
        /*0000*/ 	.word	0x00000000
	.align		4
        /*0004*/ 	.word	0xffffffff
	.align		4
        /*0008*/ 	.word	0x00000000
	.align		4
        /*000c*/ 	.word	0xfffffffe
	.align		4
        /*0010*/ 	.word	0x00000000
	.align		4
        /*0014*/ 	.word	0xfffffffd
	.align		4
        /*0018*/ 	.word	0x00000000
	.align		4
        /*001c*/ 	.word	0xfffffffc


//--------------------- .text._Z14doubleElementsPdii --------------------------
	.section	.text._Z14doubleElementsPdii,"ax",@progbits
	.align	128
        .global         _Z14doubleElementsPdii
        .type           _Z14doubleElementsPdii,@function
        .size           _Z14doubleElementsPdii,(.L_x_15 - _Z14doubleElementsPdii)
        .other          _Z14doubleElementsPdii,@"STO_CUDA_ENTRY STV_DEFAULT"
_Z14doubleElementsPdii:
.text._Z14doubleElementsPdii:
[----:B------:R-:W-:Y:S08]  /*0000*/  LDC R1, c[0x0][0x37c] ;  /* 0x0000df00ff017b82 */ /* 0x000ff00000000800 */
[----:B------:R-:W0:Y:S01]  /*0010*/  LDC R2, c[0x0][0x38c] ;  /* 0x0000e300ff027b82 */ /* 0x000e220000000800 */
[----:B------:R-:W1:Y:S01]  /*0020*/  S2R R3, SR_TID.X ;  /* 0x0000000000037919 */ /* 0x000e620000002100 */
[----:B------:R-:W2:Y:S06]  /*0030*/  LDCU.64 UR4, c[0x0][0x358] ;  /* 0x00006b00ff0477ac */ /* 0x000eac0008000a00 */
[----:B------:R-:W1:Y:S08]  /*0040*/  S2UR UR6, SR_CTAID.X ;  /* 0x00000000000679c3 */ /* 0x000e700000002500 */
[----:B------:R-:W1:Y:S01]  /*0050*/  LDC R0, c[0x0][0x360] ;  /* 0x0000d800ff007b82 */ /* 0x000e620000000800 */
[----:B------:R-:W3:Y:S01]  /*0060*/  LDCU UR7, c[0x0][0x370] ;  /* 0x00006e00ff0777ac */ /* 0x000ee20008000800 */
[----:B0-----:R-:W-:Y:S01]  /*0070*/  ISETP.NE.AND P0, PT, R2, 0x1, PT ;  /* 0x000000010200780c */ /* 0x001fe20003f05270 */
[----:B-1----:R-:W-:-:S02]  /*0080*/  IMAD R3, R0, UR6, R3 ;  /* 0x0000000600037c24 */ /* 0x002fc4000f8e0203 */
[----:B---3--:R-:W-:-:S10]  /*0090*/  IMAD R0, R0, UR7, RZ ;  /* 0x0000000700007c24 */ /* 0x008fd4000f8e02ff */
[----:B--2---:R-:W-:Y:S05]  /*00a0*/  @!P0 BRA `(.L_x_0) ;  /* 0x0000000c00d48947 */ /* 0x004fea0003800000 */
[----:B------:R-:W-:-:S13]  /*00b0*/  ISETP.NE.AND P0, PT, R2, 0x3, PT ;  /* 0x000000030200780c */ /* 0x000fda0003f05270 */
[----:B------:R-:W-:Y:S05]  /*00c0*/  @!P0 BRA `(.L_x_1) ;  /* 0x0000000400e88947 */ /* 0x000fea0003800000 */
[----:B------:R-:W-:-:S13]  /*00d0*/  ISETP.NE.AND P0, PT, R2, 0x2, PT ;  /* 0x000000020200780c */ /* 0x000fda0003f05270 */
[----:B------:R-:W-:Y:S05]  /*00e0*/  @P0 EXIT ;  /* 0x000000000000094d */ /* 0x000fea0003800000 */
[----:B------:R-:W0:Y:S02]  /*00f0*/  LDCU UR6, c[0x0][0x388] ;  /* 0x00007100ff0677ac */ /* 0x000e240008000800 */
[----:B0-----:R-:W-:-:S13]  /*0100*/  ISETP.GE.AND P0, PT, R3, UR6, PT ;  /* 0x0000000603007c0c */ /* 0x001fda000bf06270 */
[----:B------:R-:W-:Y:S05]  /*0110*/  @P0 EXIT ;  /* 0x000000000000094d */ /* 0x000fea0003800000 */
[----:B------:R-:W0:Y:S01]  /*0120*/  I2F.U32.RP R8, R0 ;  /* 0x0000000000087306 */ /* 0x000e220000209000 */
[C---:B------:R-:W-:Y:S01]  /*0130*/  IMAD.IADD R2, R0.reuse, 0x1, R3 ;  /* 0x0000000100027824 */ /* 0x040fe200078e0203 */
[----:B------:R-:W-:Y:S01]  /*0140*/  ISETP.NE.U32.AND P2, PT, R0, RZ, PT ;  /* 0x000000ff0000720c */ /* 0x000fe20003f45070 */
[----:B------:R-:W-:Y:S01]  /*0150*/  IMAD.MOV R9, RZ, RZ, -R0 ;  /* 0x000000ffff097224 */ /* 0x000fe200078e0a00 */
[----:B------:R-:W-:Y:S02]  /*0160*/  BSSY.RECONVERGENT B0, `(.L_x_2) ;  /* 0x0000030000007945 */ /* 0x000fe40003800200 */
[C---:B------:R-:W-:Y:S02]  /*0170*/  ISETP.GE.AND P0, PT, R2.reuse, UR6, PT ;  /* 0x0000000602007c0c */ /* 0x040fe4000bf06270 */
[----:B------:R-:W-:Y:S02]  /*0180*/  VIMNMX R7, PT, PT, R2, UR6, !PT ;  /* 0x0000000602077c48 */ /* 0x000fe4000ffe0100 */
[----:B------:R-:W-:-:S04]  /*0190*/  SEL R6, RZ, 0x1, P0 ;  /* 0x00000001ff067807 */ /* 0x000fc80000000000 */
[----:B------:R-:W-:Y:S01]  /*01a0*/  IADD3 R7, PT, PT, R7, -R2, -R6 ;  /* 0x8000000207077210 */ /* 0x000fe20007ffe806 */
[----:B0-----:R-:W0:Y:S02]  /*01b0*/  MUFU.RCP R8, R8 ;  /* 0x0000000800087308 */ /* 0x001e240000001000 */
[----:B0-----:R-:W-:-:S06]  /*01c0*/  VIADD R4, R8, 0xffffffe ;  /* 0x0ffffffe08047836 */ /* 0x001fcc0000000000 */
[----:B------:R0:W1:Y:S02]  /*01d0*/  F2I.FTZ.U32.TRUNC.NTZ R5, R4 ;  /* 0x0000000400057305 */ /* 0x000064000021f000 */
[----:B0-----:R-:W-:Y:S02]  /*01e0*/  IMAD.MOV.U32 R4, RZ, RZ, RZ ;  /* 0x000000ffff047224 */ /* 0x001fe400078e00ff */
[----:B-1----:R-:W-:-:S04]  /*01f0*/  IMAD R9, R9, R5, RZ ;  /* 0x0000000509097224 */ /* 0x002fc800078e02ff */
[----:B------:R-:W-:Y:S02]  /*0200*/  IMAD.HI.U32 R8, R5, R9, R4 ;  /* 0x0000000905087227 */ /* 0x000fe400078e0004 */
[----:B------:R-:W0:Y:S04]  /*0210*/  LDC.64 R4, c[0x0][0x380] ;  /* 0x0000e000ff047b82 */ /* 0x000e280000000a00 */
[----:B------:R-:W-:-:S04]  /*0220*/  IMAD.HI.U32 R9, R8, R7, RZ ;  /* 0x0000000708097227 */ /* 0x000fc800078e00ff */
[----:B------:R-:W-:-:S04]  /*0230*/  IMAD.MOV R2, RZ, RZ, -R9 ;  /* 0x000000ffff027224 */ /* 0x000fc800078e0a09 */
[----:B------:R-:W-:-:S05]  /*0240*/  IMAD R7, R0, R2, R7 ;  /* 0x0000000200077224 */ /* 0x000fca00078e0207 */
[----:B------:R-:W-:-:S13]  /*0250*/  ISETP.GE.U32.AND P0, PT, R7, R0, PT ;  /* 0x000000000700720c */ /* 0x000fda0003f06070 */
[----:B------:R-:W-:Y:S02]  /*0260*/  @P0 IMAD.IADD R7, R7, 0x1, -R0 ;  /* 0x0000000107070824 */ /* 0x000fe400078e0a00 */
[----:B------:R-:W-:-:S03]  /*0270*/  @P0 VIADD R9, R9, 0x1 ;  /* 0x0000000109090836 */ /* 0x000fc60000000000 */
[----:B------:R-:W-:-:S13]  /*0280*/  ISETP.GE.U32.AND P1, PT, R7, R0, PT ;  /* 0x000000000700720c */ /* 0x000fda0003f26070 */
[----:B------:R-:W-:Y:S01]  /*0290*/  @P1 VIADD R9, R9, 0x1 ;  /* 0x0000000109091836 */ /* 0x000fe20000000000 */
[----:B------:R-:W-:-:S05]  /*02a0*/  @!P2 LOP3.LUT R9, RZ, R0, RZ, 0x33, !PT ;  /* 0x00000000ff09a212 */ /* 0x000fca00078e33ff */
[----:B------:R-:W-:-:S05]  /*02b0*/  IMAD.IADD R2, R6, 0x1, R9 ;  /* 0x0000000106027824 */ /* 0x000fca00078e0209 */
[C---:B------:R-:W-:Y:S02]  /*02c0*/  LOP3.LUT R6, R2.reuse, 0x3, RZ, 0xc0, !PT ;  /* 0x0000000302067812 */ /* 0x040fe400078ec0ff */
[----:B------:R-:W-:Y:S02]  /*02d0*/  ISETP.GE.U32.AND P1, PT, R2, 0x3, PT ;  /* 0x000000030200780c */ /* 0x000fe40003f26070 */
[----:B------:R-:W-:-:S13]  /*02e0*/  ISETP.NE.AND P0, PT, R6, 0x3, PT ;  /* 0x000000030600780c */ /* 0x000fda0003f05270 */
[----:B0-----:R-:W-:Y:S05]  /*02f0*/  @!P0 BRA `(.L_x_3) ;  /* 0x0000000000588947 */ /* 0x001fea0003800000 */
[----:B------:R-:W0:Y:S01]  /*0300*/  LDC.64 R6, c[0x0][0x380] ;  /* 0x0000e000ff067b82 */ /* 0x000e220000000a00 */
[----:B------:R-:W-:-:S04]  /*0310*/  IADD3 R2, PT, PT, R2, 0x1, RZ ;  /* 0x0000000102027810 */ /* 0x000fc80007ffe0ff */
[----:B------:R-:W-:-:S05]  /*0320*/  LOP3.LUT R2, R2, 0x3, RZ, 0xc0, !PT ;  /* 0x0000000302027812 */ /* 0x000fca00078ec0ff */
[----:B------:R-:W-:-:S07]  /*0330*/  IMAD.MOV R2, RZ, RZ, -R2 ;  /* 0x000000ffff027224 */ /* 0x000fce00078e0a02 */
.L_x_4:
[----:B01----:R-:W-:-:S05]  /*0340*/  IMAD.WIDE R8, R3, 0x8, R6 ;  /* 0x0000000803087825 */ /* 0x003fca00078e0206 */
[----:B------:R-:W2:Y:S01]  /*0350*/  LDG.E.64 R10, desc[UR4][R8.64] ;  /* 0x00000004080a7981 */ /* 0x000ea2000c1e1b00 */
[----:B------:R-:W-:Y:S01]  /*0360*/  SHF.R.S32.HI R12, RZ, 0x1f, R3 ;  /* 0x0000001fff0c7819 */ /* 0x000fe20000011403 */
[----:B------:R-:W-:-:S03]  /*0370*/  VIADD R2, R2, 0x1 ;  /* 0x0000000102027836 */ /* 0x000fc60000000000 */
[----:B------:R-:W-:Y:S02]  /*0380*/  LEA.HI R12, R12, R3, RZ, 0x2 ;  /* 0x000000030c0c7211 */ /* 0x000fe400078f10ff */
[----:B------:R-:W-:Y:S02]  /*0390*/  ISETP.NE.AND P0, PT, R2, RZ, PT ;  /* 0x000000ff0200720c */ /* 0x000fe40003f05270 */
[----:B------:R-:W-:Y:S02]  /*03a0*/  SHF.R.S32.HI R13, RZ, 0x2, R12 ;  /* 0x00000002ff0d7819 */ /* 0x000fe4000001140c */
[----:B------:R-:W-:-:S03]  /*03b0*/  LOP3.LUT R12, R12, 0xfffffffc, RZ, 0xc0, !PT ;  /* 0xfffffffc0c0c7812 */ /* 0x000fc600078ec0ff */
[----:B------:R-:W-:Y:S02]  /*03c0*/  IMAD.SHL.U32 R13, R13, 0x2, RZ ;  /* 0x000000020d0d7824 */ /* 0x000fe400078e00ff */
[----:B------:R-:W-:-:S04]  /*03d0*/  IMAD.IADD R14, R3, 0x1, -R12 ;  /* 0x00000001030e7824 */ /* 0x000fc800078e0a0c */
[----:B------:R-:W2:Y:S01]  /*03e0*/  I2F.F64 R12, R13 ;  /* 0x0000000d000c7312 */ /* 0x000ea20000201c00 */
[----:B------:R-:W-:Y:S02]  /*03f0*/  IMAD R14, R14, R3, RZ ;  /* 0x000000030e0e7224 */ /* 0x000fe400078e02ff */
[----:B------:R-:W-:-:S05]  /*0400*/  IMAD.IADD R3, R0, 0x1, R3 ;  /* 0x0000000100037824 */ /* 0x000fca00078e0203 */
[----:B------:R-:W0:Y:S01]  /*0410*/  I2F.F64 R14, R14 ;  /* 0x0000000e000e7312 */ /* 0x000e220000201c00 */
[----:B--2---:R-:W-:-:S08]  /*0420*/  DADD R10, R10, R12 ;  /* 0x000000000a0a7229 */ /* 0x004fd0000000000c */
[----:B0-----:R-:W-:-:S07]  /*0430*/  DADD R10, R10, R14 ;  /* 0x000000000a0a7229 */ /* 0x001fce000000000e */
[----:B------:R1:W-:Y:S01]  /*0440*/  STG.E.64 desc[UR4][R8.64], R10 ;  /* 0x0000000a08007986 */ /* 0x0003e2000c101b04 */
[----:B------:R-:W-:Y:S05]  /*0450*/  @P0 BRA `(.L_x_4) ;  /* 0xfffffffc00b80947 */ /* 0x000fea000383ffff */
.L_x_3:
[----:B------:R-:W-:Y:S05]  /*0460*/  BSYNC.RECONVERGENT B0 ;  /* 0x0000000000007941 */ /* 0x000fea0003800200 */
.L_x_2:
[----:B------:R-:W-:Y:S05]  /*0470*/  @!P1 EXIT ;  /* 0x000000000000994d */ /* 0x000fea0003800000 */
.L_x_5:
[----:B01----:R-:W-:-:S05]  /*0480*/  IMAD.WIDE R8, R3, 0x8, R4 ;  /* 0x0000000803087825 */ /* 0x003fca00078e0204 */
[----:B------:R-:W2:Y:S01]  /*0490*/  LDG.E.64 R6, desc[UR4][R8.64] ;  /* 0x0000000408067981 */ /* 0x000ea2000c1e1b00 */
[----:B------:R-:W-:-:S04]  /*04a0*/  SHF.R.S32.HI R2, RZ, 0x1f, R3 ;  /* 0x0000001fff027819 */ /* 0x000fc80000011403 */
[----:B------:R-:W-:-:S04]  /*04b0*/  LEA.HI R2, R2, R3, RZ, 0x2 ;  /* 0x0000000302027211 */ /* 0x000fc800078f10ff */
[----:B------:R-:W-:Y:S02]  /*04c0*/  SHF.R.S32.HI R10, RZ, 0x2, R2 ;  /* 0x00000002ff0a7819 */ /* 0x000fe40000011402 */
[----:B------:R-:W-:-:S03]  /*04d0*/  LOP3.LUT R2, R2, 0xfffffffc, RZ, 0xc0, !PT ;  /* 0xfffffffc02027812 */ /* 0x000fc600078ec0ff */
[----:B------:R-:W-:Y:S02]  /*04e0*/  IMAD.SHL.U32 R14, R10, 0x2, RZ ;  /* 0x000000020a0e7824 */ /* 0x000fe400078e00ff */
[----:B------:R-:W-:Y:S02]  /*04f0*/  IMAD.IADD R2, R3, 0x1, -R2 ;  /* 0x0000000103027824 */ /* 0x000fe400078e0a02 */
[----:B------:R-:W2:Y:S02]  /*0500*/  I2F.F64 R10, R14 ;  /* 0x0000000e000a7312 */ /* 0x000ea40000201c00 */
[----:B------:R-:W-:-:S06]  /*0510*/  IMAD R15, R2, R3, RZ ;  /* 0x00000003020f7224 */ /* 0x000fcc00078e02ff */
[----:B------:R-:W0:Y:S01]  /*0520*/  I2F.F64 R12, R15 ;  /* 0x0000000f000c7312 */ /* 0x000e220000201c00 */
[----:B--2---:R-:W-:-:S08]  /*0530*/  DADD R6, R10, R6 ;  /* 0x000000000a067229 */ /* 0x004fd00000000006 */
[----:B0-----:R-:W-:Y:S01]  /*0540*/  DADD R12, R12, R6 ;  /* 0x000000000c0c7229 */ /* 0x001fe20000000006 */
[----:B------:R-:W-:-:S06]  /*0550*/  IMAD.WIDE R6, R0, 0x8, R8 ;  /* 0x0000000800067825 */ /* 0x000fcc00078e0208 */
[----:B------:R0:W-:Y:S04]  /*0560*/  STG.E.64 desc[UR4][R8.64], R12 ;  /* 0x0000000c08007986 */ /* 0x0001e8000c101b04 */
[----:B------:R-:W2:Y:S01]  /*0570*/  LDG.E.64 R10, desc[UR4][R6.64] ;  /* 0x00000004060a7981 */ /* 0x000ea2000c1e1b00 */
[----:B------:R-:W-:-:S05]  /*0580*/  IMAD.IADD R17, R0, 0x1, R3 ;  /* 0x0000000100117824 */ /* 0x000fca00078e0203 */
[----:B------:R-:W-:-:S04]  /*0590*/  SHF.R.S32.HI R2, RZ, 0x1f, R17 ;  /* 0x0000001fff027819 */ /* 0x000fc80000011411 */
[----:B------:R-:W-:-:S04]  /*05a0*/  LEA.HI R2, R2, R17, RZ, 0x2 ;  /* 0x0000001102027211 */ /* 0x000fc800078f10ff */
[----:B------:R-:W-:Y:S02]  /*05b0*/  SHF.R.S32.HI R3, RZ, 0x2, R2 ;  /* 0x00000002ff037819 */ /* 0x000fe40000011402 */
[----:B------:R-:W-:Y:S02]  /*05c0*/  LOP3.LUT R2, R2, 0xfffffffc, RZ, 0xc0, !PT ;  /* 0xfffffffc02027812 */ /* 0x000fe400078ec0ff */
[----:B------:R-:W-:-:S03]  /*05d0*/  SHF.L.U32 R15, R3, 0x1, RZ ;  /* 0x00000001030f7819 */ /* 0x000fc600000006ff */
[C---:B------:R-:W-:Y:S02]  /*05e0*/  IMAD.IADD R14, R17.reuse, 0x1, -R2 ;  /* 0x00000001110e7824 */ /* 0x040fe400078e0a02 */
[----:B------:R-:W2:Y:S02]  /*05f0*/  I2F.F64 R2, R15 ;  /* 0x0000000f00027312 */ /* 0x000ea40000201c00 */
[----:B------:R-:W-:-:S06]  /*0600*/  IMAD R14, R17, R14, RZ ;  /* 0x0000000e110e7224 */ /* 0x000fcc00078e02ff */
[----:B0-----:R-:W0:Y:S01]  /*0610*/  I2F.F64 R8, R14 ;  /* 0x0000000e00087312 */ /* 0x001e220000201c00 */
        /* <DEDUP_REMOVED lines=9> */
[----:B------:R-:W-:-:S03]  /*06b0*/  LOP3.LUT R12, R12, 0xfffffffc, RZ, 0xc0, !PT ;  /* 0xfffffffc0c0c7812 */ /* 0x000fc600078ec0ff */
[----:B------:R-:W-:Y:S02]  /*06c0*/  IMAD.SHL.U32 R13, R13, 0x2, RZ ;  /* 0x000000020d0d7824 */ /* 0x000fe400078e00ff */
[----:B------:R-:W-:-:S04]  /*06d0*/  IMAD.IADD R14, R17, 0x1, -R12 ;  /* 0x00000001110e7824 */ /* 0x000fc800078e0a0c */
[----:B------:R-:W2:Y:S01]  /*06e0*/  I2F.F64 R12, R13 ;  /* 0x0000000d000c7312 */ /* 0x000ea20000201c00 */
[----:B------:R-:W-:-:S07]  /*06f0*/  IMAD R14, R17, R14, RZ ;  /* 0x0000000e110e7224 */ /* 0x000fce00078e02ff */
        /* <DEDUP_REMOVED lines=18> */
[----:B------:R-:W-:-:S04]  /*0820*/  IADD3 R3, PT, PT, R0, R17, RZ ;  /* 0x0000001100037210 */ /* 0x000fc80007ffe0ff */
[----:B------:R-:W-:Y:S02]  /*0830*/  ISETP.GE.AND P0, PT, R3, UR6, PT ;  /* 0x0000000603007c0c */ /* 0x000fe4000bf06270 */
[----:B------:R0:W-:Y:S11]  /*0840*/  STG.E.64 desc[UR4][R6.64], R8 ;  /* 0x0000000806007986 */ /* 0x0001f6000c101b04 */
[----:B------:R-:W-:Y:S05]  /*0850*/  @!P0 BRA `(.L_x_5) ;  /* 0xfffffffc00088947 */ /* 0x000fea000383ffff */
[----:B------:R-:W-:Y:S05]  /*0860*/  EXIT ;  /* 0x000000000000794d */ /* 0x000fea0003800000 */
.L_x_1:
[----:B------:R-:W0:Y:S02]  /*0870*/  LDCU UR6, c[0x0][0x388] ;  /* 0x00007100ff0677ac */ /* 0x000e240008000800 */
[----:B0-----:R-:W-:-:S13]  /*0880*/  ISETP.GE.AND P0, PT, R3, UR6, PT ;  /* 0x0000000603007c0c */ /* 0x001fda000bf06270 */
[----:B------:R-:W-:Y:S05]  /*0890*/  @P0 EXIT ;  /* 0x000000000000094d */ /* 0x000fea0003800000 */
[C---:B------:R-:W-:Y:S01]  /*08a0*/  VIMNMX.U32 R2, PT, PT, R0.reuse, 0x1, !PT ;  /* 0x0000000100027848 */ /* 0x040fe20007fe0000 */
[----:B------:R-:W-:Y:S01]  /*08b0*/  IMAD.IADD R8, R0, 0x1, R3 ;  /* 0x0000000100087824 */ /* 0x000fe200078e0203 */
[----:B------:R-:W-:Y:S02]  /*08c0*/  BSSY.RECONVERGENT B0, `(.L_x_6) ;  /* 0x0000033000007945 */ /* 0x000fe40003800200 */
[----:B------:R-:W0:Y:S01]  /*08d0*/  I2F.U32.RP R6, R2 ;  /* 0x0000000200067306 */ /* 0x000e220000209000 */
[----:B------:R-:W-:Y:S01]  /*08e0*/  IMAD.MOV R7, RZ, RZ, -R2 ;  /* 0x000000ffff077224 */ /* 0x000fe200078e0a02 */
[C---:B------:R-:W-:Y:S02]  /*08f0*/  ISETP.GE.AND P0, PT, R8.reuse, UR6, PT ;  /* 0x0000000608007c0c */ /* 0x040fe4000bf06270 */
[----:B------:R-:W-:Y:S02]  /*0900*/  VIMNMX R9, PT, PT, R8, UR6, !PT ;  /* 0x0000000608097c48 */ /* 0x000fe4000ffe0100 */
[----:B------:R-:W-:-:S02]  /*0910*/  SEL R11, RZ, 0x1, P0 ;  /* 0x00000001ff0b7807 */ /* 0x000fc40000000000 */
[----:B------:R-:W-:Y:S02]  /*0920*/  ISETP.NE.U32.AND P2, PT, R2, RZ, PT ;  /* 0x000000ff0200720c */ /* 0x000fe40003f45070 */
[----:B------:R-:W-:Y:S01]  /*0930*/  IADD3 R8, PT, PT, R9, -R8, -R11 ;  /* 0x8000000809087210 */ /* 0x000fe20007ffe80b */
[----:B0-----:R-:W0:Y:S02]  /*0940*/  MUFU.RCP R6, R6 ;  /* 0x0000000600067308 */ /* 0x001e240000001000 */
[----:B0-----:R-:W-:-:S06]  /*0950*/  VIADD R4, R6, 0xffffffe ;  /* 0x0ffffffe06047836 */ /* 0x001fcc0000000000 */
[----:B------:R0:W1:Y:S02]  /*0960*/  F2I.FTZ.U32.TRUNC.NTZ R5, R4 ;  /* 0x0000000400057305 */ /* 0x000064000021f000 */
[----:B0-----:R-:W-:Y:S02]  /*0970*/  IMAD.MOV.U32 R4, RZ, RZ, RZ ;  /* 0x000000ffff047224 */ /* 0x001fe400078e00ff */
[----:B-1----:R-:W-:-:S04]  /*0980*/  IMAD R7, R7, R5, RZ ;  /* 0x0000000507077224 */ /* 0x002fc800078e02ff */
[----:B------:R-:W-:-:S06]  /*0990*/  IMAD.HI.U32 R5, R5, R7, R4 ;  /* 0x0000000705057227 */ /* 0x000fcc00078e0004 */
[----:B------:R-:W-:-:S04]  /*09a0*/  IMAD.HI.U32 R6, R5, R8, RZ ;  /* 0x0000000805067227 */ /* 0x000fc800078e00ff */
[----:B------:R-:W-:-:S04]  /*09b0*/  IMAD.MOV R5, RZ, RZ, -R6 ;  /* 0x000000ffff057224 */ /* 0x000fc800078e0a06 */
[----:B------:R-:W-:-:S05]  /*09c0*/  IMAD R5, R2, R5, R8 ;  /* 0x0000000502057224 */ /* 0x000fca00078e0208 */
[----:B------:R-:W-:-:S13]  /*09d0*/  ISETP.GE.U32.AND P0, PT, R5, R2, PT ;  /* 0x000000020500720c */ /* 0x000fda0003f06070 */
[----:B------:R-:W-:Y:S02]  /*09e0*/  @P0 IMAD.IADD R5, R5, 0x1, -R2 ;  /* 0x0000000105050824 */ /* 0x000fe400078e0a02 */
[----:B------:R-:W-:-:S03]  /*09f0*/  @P0 VIADD R6, R6, 0x1 ;  /* 0x0000000106060836 */ /* 0x000fc60000000000 */
[----:B------:R-:W-:Y:S02]  /*0a00*/  ISETP.GE.U32.AND P1, PT, R5, R2, PT ;  /* 0x000000020500720c */ /* 0x000fe40003f26070 */
[----:B------:R-:W0:Y:S11]  /*0a10*/  LDC.64 R4, c[0x0][0x380] ;  /* 0x0000e000ff047b82 */ /* 0x000e360000000a00 */
[----:B------:R-:W-:-:S02]  /*0a20*/  @P1 IADD3 R6, PT, PT, R6, 0x1, RZ ;  /* 0x0000000106061810 */ /* 0x000fc40007ffe0ff */
[----:B------:R-:W-:-:S05]  /*0a30*/  @!P2 LOP3.LUT R6, RZ, R2, RZ, 0x33, !PT ;  /* 0x00000002ff06a212 */ /* 0x000fca00078e33ff */
[----:B------:R-:W-:-:S05]  /*0a40*/  IMAD.IADD R2, R11, 0x1, R6 ;  /* 0x000000010b027824 */ /* 0x000fca00078e0206 */
[C---:B------:R-:W-:Y:S02]  /*0a50*/  LOP3.LUT R6, R2.reuse, 0x3, RZ, 0xc0, !PT ;  /* 0x0000000302067812 */ /* 0x040fe400078ec0ff */
[----:B------:R-:W-:Y:S02]  /*0a60*/  ISETP.GE.U32.AND P1, PT, R2, 0x3, PT ;  /* 0x000000030200780c */ /* 0x000fe40003f26070 */
[----:B------:R-:W-:-:S13]  /*0a70*/  ISETP.NE.AND P0, PT, R6, 0x3, PT ;  /* 0x000000030600780c */ /* 0x000fda0003f05270 */
[----:B------:R-:W-:Y:S05]  /*0a80*/  @!P0 BRA `(.L_x_7) ;  /* 0x0000000000588947 */ /* 0x000fea0003800000 */
[----:B------:R-:W1:Y:S01]  /*0a90*/  LDC.64 R6, c[0x0][0x380] ;  /* 0x0000e000ff067b82 */ /* 0x000e620000000a00 */
[----:B------:R-:W-:-:S05]  /*0aa0*/  VIADD R2, R2, 0x1 ;  /* 0x0000000102027836 */ /* 0x000fca0000000000 */
[----:B------:R-:W-:-:S05]  /*0ab0*/  LOP3.LUT R2, R2, 0x3, RZ, 0xc0, !PT ;  /* 0x0000000302027812 */ /* 0x000fca00078ec0ff */
[----:B------:R-:W-:-:S07]  /*0ac0*/  IMAD.MOV R2, RZ, RZ, -R2 ;  /* 0x000000ffff027224 */ /* 0x000fce00078e0a02 */
.L_x_8:
[----:B-12---:R-:W-:-:S05]  /*0ad0*/  IMAD.WIDE R8, R3, 0x8, R6 ;  /* 0x0000000803087825 */ /* 0x006fca00078e0206 */
        /* <DEDUP_REMOVED lines=12> */
[----:B------:R-:W1:Y:S01]  /*0ba0*/  I2F.F64 R14, R14 ;  /* 0x0000000e000e7312 */ /* 0x000e620000201c00 */
[----:B--2---:R-:W-:-:S08]  /*0bb0*/  DADD R10, R12, R10 ;  /* 0x000000000c0a7229 */ /* 0x004fd0000000000a */
[----:B-1----:R-:W-:-:S07]  /*0bc0*/  DADD R10, R14, R10 ;  /* 0x000000000e0a7229 */ /* 0x002fce000000000a */
[----:B------:R2:W-:Y:S01]  /*0bd0*/  STG.E.64 desc[UR4][R8.64], R10 ;  /* 0x0000000a08007986 */ /* 0x0005e2000c101b04 */
[----:B------:R-:W-:Y:S05]  /*0be0*/  @P0 BRA `(.L_x_8) ;  /* 0xfffffffc00b80947 */ /* 0x000fea000383ffff */
.L_x_7:
[----:B------:R-:W-:Y:S05]  /*0bf0*/  BSYNC.RECONVERGENT B0 ;  /* 0x0000000000007941 */ /* 0x000fea0003800200 */
.L_x_6:
[----:B------:R-:W-:Y:S05]  /*0c00*/  @!P1 EXIT ;  /* 0x000000000000994d */ /* 0x000fea0003800000 */
.L_x_9:
[----:B0-----:R-:W-:-:S05]  /*0c10*/  IMAD.WIDE R6, R3, 0x8, R4 ;  /* 0x0000000803067825 */ /* 0x001fca00078e0204 */
[----:B--2---:R-:W2:Y:S01]  /*0c20*/  LDG.E.64 R8, desc[UR4][R6.64] ;  /* 0x0000000406087981 */ /* 0x004ea2000c1e1b00 */
[----:B------:R-:W-:-:S04]  /*0c30*/  SHF.R.S32.HI R2, RZ, 0x1f, R3 ;  /* 0x0000001fff027819 */ /* 0x000fc80000011403 */
[----:B------:R-:W-:-:S04]  /*0c40*/  LEA.HI R2, R2, R3, RZ, 0x2 ;  /* 0x0000000302027211 */ /* 0x000fc800078f10ff */
[----:B------:R-:W-:Y:S02]  /*0c50*/  SHF.R.S32.HI R10, RZ, 0x2, R2 ;  /* 0x00000002ff0a7819 */ /* 0x000fe40000011402 */
[----:B------:R-:W-:Y:S02]  /*0c60*/  LOP3.LUT R2, R2, 0xfffffffc, RZ, 0xc0, !PT ;  /* 0xfffffffc02027812 */ /* 0x000fe400078ec0ff */
[----:B------:R-:W-:-:S03]  /*0c70*/  SHF.L.U32 R14, R10, 0x1, RZ ;  /* 0x000000010a0e7819 */ /* 0x000fc600000006ff */
[----:B------:R-:W-:Y:S01]  /*0c80*/  IMAD.IADD R2, R3, 0x1, -R2 ;  /* 0x0000000103027824 */ /* 0x000fe200078e0a02 */
[----:B------:R-:W2:Y:S03]  /*0c90*/  I2F.F64 R10, R14 ;  /* 0x0000000e000a7312 */ /* 0x000ea60000201c00 */
[----:B------:R-:W-:-:S05]  /*0ca0*/  IMAD R2, R2, R3, RZ ;  /* 0x0000000302027224 */ /* 0x000fca00078e02ff */
        /* <DEDUP_REMOVED lines=12> */
[C---:B------:R-:W-:Y:S02]  /*0d70*/  IMAD.IADD R16, R15.reuse, 0x1, -R16 ;  /* 0x000000010f107824 */ /* 0x040fe400078e0a10 */
[----:B------:R-:W2:Y:S02]  /*0d80*/  I2F.F64 R2, R14 ;  /* 0x0000000e00027312 */ /* 0x000ea40000201c00 */
[----:B------:R-:W-:-:S06]  /*0d90*/  IMAD R16, R15, R16, RZ ;  /* 0x000000100f107224 */ /* 0x000fcc00078e02ff */
[----:B0-----:R-:W0:Y:S01]  /*0da0*/  I2F.F64 R6, R16 ;  /* 0x0000001000067312 */ /* 0x001e220000201c00 */
[----:B--2---:R-:W-:Y:S01]  /*0db0*/  DADD R10, R2, R10 ;  /* 0x00000000020a7229 */ /* 0x004fe2000000000a */
[----:B------:R-:W-:-:S07]  /*0dc0*/  IMAD.WIDE R2, R0, 0x8, R8 ;  /* 0x0000000800027825 */ /* 0x000fce00078e0208 */
[----:B0-----:R-:W-:-:S07]  /*0dd0*/  DADD R10, R6, R10 ;  /* 0x00000000060a7229 */ /* 0x001fce000000000a */
        /* <DEDUP_REMOVED lines=17> */
[----:B------:R-:W-:-:S04]  /*0ef0*/  IADD3 R15, PT, PT, R0, R15, RZ ;  /* 0x0000000f000f7210 */ /* 0x000fc80007ffe0ff */
        /* <DEDUP_REMOVED lines=11> */
[----:B------:R-:W-:-:S06]  /*0fb0*/  IMAD.IADD R3, R0, 0x1, R15 ;  /* 0x0000000100037824 */ /* 0x000fcc00078e020f */
[----:B------:R1:W-:Y:S01]  /*0fc0*/  STG.E.64 desc[UR4][R6.64], R8 ;  /* 0x0000000806007986 */ /* 0x0003e2000c101b04 */
[----:B------:R-:W-:-:S13]  /*0fd0*/  ISETP.GE.AND P0, PT, R3, UR6, PT ;  /* 0x0000000603007c0c */ /* 0x000fda000bf06270 */
[----:B-1----:R-:W-:Y:S05]  /*0fe0*/  @!P0 BRA `(.L_x_9) ;  /* 0xfffffffc00088947 */ /* 0x002fea000383ffff */
[----:B------:R-:W-:Y:S05]  /*0ff0*/  EXIT ;  /* 0x000000000000794d */ /* 0x000fea0003800000 */
.L_x_0:
        /* <DEDUP_REMOVED lines=19> */
[----:B------:R-:W-:-:S05]  /*1130*/  IMAD.HI.U32 R9, R8, R7, RZ ;  /* 0x0000000708097227 */ /* 0x000fca00078e00ff */
[----:B------:R-:W-:-:S05]  /*1140*/  IADD3 R2, PT, PT, -R9, RZ, RZ ;  /* 0x000000ff09027210 */ /* 0x000fca0007ffe1ff */
        /* <DEDUP_REMOVED lines=13> */
[----:B------:R-:W-:-:S05]  /*1220*/  VIADD R2, R2, 0x1 ;  /* 0x0000000102027836 */ /* 0x000fca0000000000 */
[----:B------:R-:W-:-:S05]  /*1230*/  LOP3.LUT R2, R2, 0x3, RZ, 0xc0, !PT ;  /* 0x0000000302027812 */ /* 0x000fca00078ec0ff */
[----:B------:R-:W-:-:S07]  /*1240*/  IMAD.MOV R2, RZ, RZ, -R2 ;  /* 0x000000ffff027224 */ /* 0x000fce00078e0a02 */
.L_x_12:
        /* <DEDUP_REMOVED lines=8> */
[----:B------:R-:W-:Y:S01]  /*12d0*/  IMAD.SHL.U32 R13, R13, 0x2, RZ ;  /* 0x000000020d0d7824 */ /* 0x000fe200078e00ff */
[----:B------:R-:W-:-:S05]  /*12e0*/  IADD3 R14, PT, PT, -R12, R3, RZ ;  /* 0x000000030c0e7210 */ /* 0x000fca0007ffe1ff */
        /* <DEDUP_REMOVED lines=8> */
.L_x_11:
[----:B------:R-:W-:Y:S05]  /*1370*/  BSYNC.RECONVERGENT B0 ;  /* 0x0000000000007941 */ /* 0x000fea0003800200 */
.L_x_10:
[----:B------:R-:W-:Y:S05]  /*1380*/  @!P1 EXIT ;  /* 0x000000000000994d */ /* 0x000fea0003800000 */
.L_x_13:
[----:B------:R-:W-:-:S05]  /*1390*/  IMAD.WIDE R6, R3, 0x8, R4 ;  /* 0x0000000803067825 */ /* 0x000fca00078e0204 */
[----:B-1----:R-:W2:Y:S01]  /*13a0*/  LDG.E.64 R8, desc[UR4][R6.64] ;  /* 0x0000000406087981 */ /* 0x002ea2000c1e1b00 */
        /* <DEDUP_REMOVED lines=59> */
[----:B0-----:R-:W-:Y:S05]  /*1760*/  @!P0 BRA `(.L_x_13) ;  /* 0xfffffffc00088947 */ /* 0x001fea000383ffff */
[----:B------:R-:W-:Y:S05]  /*1770*/  EXIT ;  /* 0x000000000000794d */ /* 0x000fea0003800000 */
.L_x_14:
[----:B------:R-:W-:-:S00]  /*1780*/  BRA `(.L_x_14) ;  /* 0xfffffffc00fc7947 */ /* 0x000fc0000383ffff */
[----:B------:R-:W-:-:S00]  /*1790*/  NOP ;  /* 0x0000000000007918 */ /* 0x000fc00000000000 */
        /* <DEDUP_REMOVED lines=14> */
.L_x_15:


//--------------------- .nv.shared.reserved.0     --------------------------
	.section	.nv.shared.reserved.0,"aw",@nobits
	.weak		__nv_reservedSMEM_offset_0_alias
	.size		__nv_reservedSMEM_offset_0_alias, 0, 64
	.other		__nv_reservedSMEM_offset_0_alias,@"STO_CUDA_RESERVED_SHARED STV_DEFAULT"
__nv_reservedSMEM_offset_0_alias:
	.zero		0
	.zero		64


//--------------------- .nv.constant0._Z14doubleElementsPdii --------------------------
	.section	.nv.constant0._Z14doubleElementsPdii,"a",@progbits
	.sectionflags	@""
	.align	4
.nv.constant0._Z14doubleElementsPdii:
	.zero		912


//--------------------- SYMBOLS --------------------------

	.type		.nv.reservedSmem.offset0,@object
	.size		.nv.reservedSmem.offset0,0x4
